//
// Generated by NVIDIA NVVM Compiler
//
// Compiler Build ID: CL-36424714
// Cuda compilation tools, release 13.0, V13.0.88
// Based on NVVM 20.0.0
//

.version 9.0
.target sm_100
.address_size 64

	// .globl	_Z6kernelPiS_S_

.visible .entry _Z6kernelPiS_S_(
	.param .u64 .ptr .align 1 _Z6kernelPiS_S__param_0,
	.param .u64 .ptr .align 1 _Z6kernelPiS_S__param_1,
	.param .u64 .ptr .align 1 _Z6kernelPiS_S__param_2
)
{
	.reg .b32 	%r<5>;
	.reg .b64 	%rd<11>;

	ld.param.u64 	%rd1, [_Z6kernelPiS_S__param_0];
	ld.param.u64 	%rd2, [_Z6kernelPiS_S__param_1];
	ld.param.u64 	%rd3, [_Z6kernelPiS_S__param_2];
	cvta.to.global.u64 	%rd4, %rd3;
	cvta.to.global.u64 	%rd5, %rd2;
	cvta.to.global.u64 	%rd6, %rd1;
	mov.u32 	%r1, %ctaid.x;
	mul.wide.u32 	%rd7, %r1, 4;
	add.s64 	%rd8, %rd6, %rd7;
	ld.global.u32 	%r2, [%rd8];
	add.s64 	%rd9, %rd5, %rd7;
	ld.global.u32 	%r3, [%rd9];
	add.s32 	%r4, %r3, %r2;
	add.s64 	%rd10, %rd4, %rd7;
	st.global.u32 	[%rd10], %r4;
	ret;

}


// ===== COMPILED SASS (sm_100) =====

	.target	sm_100

	.elftype	@"ET_EXEC"


//--------------------- .note.nv.tkinfo           --------------------------
	.section	.note.nv.tkinfo,"",@"SHT_NOTE"
	.sectionflags	@"SHF_NOTE_NV_TKINFO"
	.tkinfo
        /*0018*/ 	.word	0x00000002
        /*0030*/ 	.string	""
        /*0030*/ 	.string	"ptxas"
        /*0030*/ 	.string	"Cuda compilation tools, release 13.0, V13.0.88"
        /*0030*/ 	.string	"Build cuda_13.0.r13.0/compiler.36424714_0"
        /*0030*/ 	.string	"-arch sm_100 -m 64 "



//--------------------- .note.nv.cuinfo           --------------------------
	.section	.note.nv.cuinfo,"",@"SHT_NOTE"
	.sectionflags	@"SHF_NOTE_NV_CUINFO"
        /*0018*/ 	.short	0x0002
        /*001a*/ 	.short	0x0064
        /*001c*/ 	.short	0x0082
	.zero		2


//--------------------- .nv.info                  --------------------------
	.section	.nv.info,"",@"SHT_CUDA_INFO"
	.align	4


	//----- nvinfo : EIATTR_REGCOUNT
	.align		4
        /*0000*/ 	.byte	0x04, 0x2f
        /*0002*/ 	.short	(.L_1 - .L_0)
	.align		4
.L_0:
        /*0004*/ 	.word	index@(_Z6kernelPiS_S_)
        /*0008*/ 	.word	0x0000000c


	//----- nvinfo : EIATTR_FRAME_SIZE
	.align		4
.L_1:
        /*000c*/ 	.byte	0x04, 0x11
        /*000e*/ 	.short	(.L_3 - .L_2)
	.align		4
.L_2:
        /*0010*/ 	.word	index@(_Z6kernelPiS_S_)
        /*0014*/ 	.word	0x00000000


	//----- nvinfo : EIATTR_MIN_STACK_SIZE
	.align		4
.L_3:
        /*0018*/ 	.byte	0x04, 0x12
        /*001a*/ 	.short	(.L_5 - .L_4)
	.align		4
.L_4:
        /*001c*/ 	.word	index@(_Z6kernelPiS_S_)
        /*0020*/ 	.word	0x00000000
.L_5:


//--------------------- .nv.compat                --------------------------
	.section	.nv.compat,"",@"SHT_CUDA_COMPAT_INFO"
	.align	4
        /*0000*/ 	.byte	0x02, 0x09, 0x00, 0x00, 0x02, 0x02, 0x01, 0x00, 0x02, 0x05, 0x05, 0x00, 0x03, 0x07, 0x01, 0x01
        /*0010*/ 	.byte	0x02, 0x03, 0x00, 0x00, 0x02, 0x06, 0x01, 0x00, 0x04, 0x0b, 0x08, 0x00, 0x09, 0x00, 0x00, 0x00
        /*0020*/ 	.byte	0x00, 0x00, 0x00, 0x00


//--------------------- .nv.info._Z6kernelPiS_S_  --------------------------
	.section	.nv.info._Z6kernelPiS_S_,"",@"SHT_CUDA_INFO"
	.sectionflags	@""
	.align	4


	//----- nvinfo : EIATTR_CUDA_API_VERSION
	.align		4
        /*0000*/ 	.byte	0x04, 0x37
        /*0002*/ 	.short	(.L_7 - .L_6)
.L_6:
        /*0004*/ 	.word	0x00000082


	//----- nvinfo : EIATTR_KPARAM_INFO
	.align		4
.L_7:
        /*0008*/ 	.byte	0x04, 0x17
        /*000a*/ 	.short	(.L_9 - .L_8)
.L_8:
        /*000c*/ 	.word	0x00000000
        /*0010*/ 	.short	0x0002
        /*0012*/ 	.short	0x0010
        /*0014*/ 	.byte	0x00, 0xf5, 0x21, 0x00


	//----- nvinfo : EIATTR_KPARAM_INFO
	.align		4
.L_9:
        /*0018*/ 	.byte	0x04, 0x17
        /*001a*/ 	.short	(.L_11 - .L_10)
.L_10:
        /*001c*/ 	.word	0x00000000
        /*0020*/ 	.short	0x0001
        /*0022*/ 	.short	0x0008
        /*0024*/ 	.byte	0x00, 0xf5, 0x21, 0x00


	//----- nvinfo : EIATTR_KPARAM_INFO
	.align		4
.L_11:
        /*0028*/ 	.byte	0x04, 0x17
        /*002a*/ 	.short	(.L_13 - .L_12)
.L_12:
        /*002c*/ 	.word	0x00000000
        /*0030*/ 	.short	0x0000
        /*0032*/ 	.short	0x0000
        /*0034*/ 	.byte	0x00, 0xf5, 0x21, 0x00


	//----- nvinfo : EIATTR_SPARSE_MMA_MASK
	.align		4
.L_13:
        /*0038*/ 	.byte	0x03, 0x50
        /*003a*/ 	.short	0x0000


	//----- nvinfo : EIATTR_MAXREG_COUNT
	.align		4
        /*003c*/ 	.byte	0x03, 0x1b
        /*003e*/ 	.short	0x00ff


	//----- nvinfo : EIATTR_MERCURY_ISA_VERSION
	.align		4
        /*0040*/ 	.byte	0x03, 0x5f
        /*0042*/ 	.short	0x0101


	//----- nvinfo : EIATTR_VRC_CTA_INIT_COUNT
	.align		4
        /*0044*/ 	.byte	0x02, 0x4a
	.zero		1
	.zero		1


	//----- nvinfo : EIATTR_EXIT_INSTR_OFFSETS
	.align		4
        /*0048*/ 	.byte	0x04, 0x1c
        /*004a*/ 	.short	(.L_15 - .L_14)


	//   ....[0]....
.L_14:
        /*004c*/ 	.word	0x000000d0


	//----- nvinfo : EIATTR_CBANK_PARAM_SIZE
	.align		4
.L_15:
        /*0050*/ 	.byte	0x03, 0x19
        /*0052*/ 	.short	0x0018


	//----- nvinfo : EIATTR_PARAM_CBANK
	.align		4
        /*0054*/ 	.byte	0x04, 0x0a
        /*0056*/ 	.short	(.L_17 - .L_16)
	.align		4
.L_16:
        /*0058*/ 	.word	index@(.nv.constant0._Z6kernelPiS_S_)
        /*005c*/ 	.short	0x0380
        /*005e*/ 	.short	0x0018


	//----- nvinfo : EIATTR_SW_WAR
	.align		4
.L_17:
        /*0060*/ 	.byte	0x04, 0x36
        /*0062*/ 	.short	(.L_19 - .L_18)
.L_18:
        /*0064*/ 	.word	0x00000008
.L_19:


//--------------------- .nv.callgraph             --------------------------
	.section	.nv.callgraph,"",@"SHT_CUDA_CALLGRAPH"
	.align	4
	.sectionentsize	8
	.align		4
        /*0000*/ 	.word	0x00000000
	.align		4
        /*0004*/ 	.word	0xffffffff
	.align		4
        /*0008*/ 	.word	0x00000000
	.align		4
        /*000c*/ 	.word	0xfffffffe
	.align		4
        /*0010*/ 	.word	0x00000000
	.align		4
        /*0014*/ 	.word	0xfffffffd
	.align		4
        /*0018*/ 	.word	0x00000000
	.align		4
        /*001c*/ 	.word	0xfffffffc


//--------------------- .text._Z6kernelPiS_S_     --------------------------
	.section	.text._Z6kernelPiS_S_,"ax",@progbits
	.align	128
        .global         _Z6kernelPiS_S_
        .type           _Z6kernelPiS_S_,@function
        .size           _Z6kernelPiS_S_,(.L_x_1 - _Z6kernelPiS_S_)
        .other          _Z6kernelPiS_S_,@"STO_CUDA_ENTRY STV_DEFAULT"
_Z6kernelPiS_S_:
.text._Z6kernelPiS_S_:
[----:B------:R-:W-:Y:S01]  /*0000*/  LDC R1, c[0x0][0x37c] ;  /* 0x0000df00ff017b82 */ /* 0x000fe20000000800 */
[----:B------:R-:W0:Y:S07]  /*0010*/  S2R R9, SR_CTAID.X ;  /* 0x0000000000097919 */ /* 0x000e2e0000002500 */
[----:B------:R-:W0:Y:S01]  /*0020*/  LDC.64 R2, c[0x0][0x380] ;  /* 0x0000e000ff027b82 */ /* 0x000e220000000a00 */
[----:B------:R-:W1:Y:S07]  /*0030*/  LDCU.64 UR4, c[0x0][0x358] ;  /* 0x00006b00ff0477ac */ /* 0x000e6e0008000a00 */
[----:B------:R-:W2:Y:S08]  /*0040*/  LDC.64 R4, c[0x0][0x388] ;  /* 0x0000e200ff047b82 */ /* 0x000eb00000000a00 */
[----:B------:R-:W3:Y:S01]  /*0050*/  LDC.64 R6, c[0x0][0x390] ;  /* 0x0000e400ff067b82 */ /* 0x000ee20000000a00 */
[----:B0-----:R-:W-:-:S04]  /*0060*/  IMAD.WIDE.U32 R2, R9, 0x4, R2 ;  /* 0x0000000409027825 */ /* 0x001fc800078e0002 */
[C---:B--2---:R-:W-:Y:S02]  /*0070*/  IMAD.WIDE.U32 R4, R9.reuse, 0x4, R4 ;  /* 0x0000000409047825 */ /* 0x044fe400078e0004 */
[----:B-1----:R-:W2:Y:S04]  /*0080*/  LDG.E R2, desc[UR4][R2.64] ;  /* 0x0000000402027981 */ /* 0x002ea8000c1e1900 */
[----:B------:R-:W2:Y:S01]  /*0090*/  LDG.E R5, desc[UR4][R4.64] ;  /* 0x0000000404057981 */ /* 0x000ea2000c1e1900 */
[----:B---3--:R-:W-:Y:S01]  /*00a0*/  IMAD.WIDE.U32 R6, R9, 0x4, R6 ;  /* 0x0000000409067825 */ /* 0x008fe200078e0006 */
[----:B--2---:R-:W-:-:S05]  /*00b0*/  IADD3 R9, PT, PT, R2, R5, RZ ;  /* 0x0000000502097210 */ /* 0x004fca0007ffe0ff */
[----:B------:R-:W-:Y:S01]  /*00c0*/  STG.E desc[UR4][R6.64], R9 ;  /* 0x0000000906007986 */ /* 0x000fe2000c101904 */
[----:B------:R-:W-:Y:S05]  /*00d0*/  EXIT ;  /* 0x000000000000794d */ /* 0x000fea0003800000 */
.L_x_0:
[----:B------:R-:W-:-:S00]  /*00e0*/  BRA `(.L_x_0) ;  /* 0xfffffffc00fc7947 */ /* 0x000fc0000383ffff */
[----:B------:R-:W-:-:S00]  /*00f0*/  NOP ;  /* 0x0000000000007918 */ /* 0x000fc00000000000 */
        /* <DEDUP_REMOVED lines=8> */
.L_x_1:


//--------------------- .nv.shared.reserved.0     --------------------------
	.section	.nv.shared.reserved.0,"aw",@nobits
	.weak		__nv_reservedSMEM_offset_0_alias
	.size		__nv_reservedSMEM_offset_0_alias, 0, 64
	.other		__nv_reservedSMEM_offset_0_alias,@"STO_CUDA_RESERVED_SHARED STV_DEFAULT"
__nv_reservedSMEM_offset_0_alias:
	.zero		0
	.zero		64


//--------------------- .nv.constant0._Z6kernelPiS_S_ --------------------------
	.section	.nv.constant0._Z6kernelPiS_S_,"a",@progbits
	.sectionflags	@""
	.align	4
.nv.constant0._Z6kernelPiS_S_:
	.zero		920


//--------------------- SYMBOLS --------------------------

	.type		.nv.reservedSmem.offset0,@object
	.size		.nv.reservedSmem.offset0,0x4
